	.headerflags	@"EF_CUDA_TEXMODE_UNIFIED EF_CUDA_64BIT_ADDRESS EF_CUDA_ACCELERATORS EF_CUDA_SM90 EF_CUDA_VIRTUAL_SM(EF_CUDA_SM90)"
	.elftype	@"ET_EXEC"


//--------------------- .nv.info                  --------------------------
	.section	.nv.info,"",@"SHT_CUDA_INFO"
	.align	4


	//----- nvinfo : EIATTR_REGCOUNT
	.align		4
        /*0000*/ 	.byte	0x04, 0x2f
        /*0002*/ 	.short	(.L_3 - .L_2)
	.align		4
.L_2:
        /*0004*/ 	.word	index@(triton_poi_fused__native_batch_norm_legit_no_training_relu_9)
        /*0008*/ 	.word	0x00000028


	//----- nvinfo : EIATTR_MIN_STACK_SIZE
	.align		4
.L_3:
        /*000c*/ 	.byte	0x04, 0x12
        /*000e*/ 	.short	(.L_5 - .L_4)
	.align		4
.L_4:
        /*0010*/ 	.word	index@(triton_poi_fused__native_batch_norm_legit_no_training_relu_9)
        /*0014*/ 	.word	0x00000000


	//----- nvinfo : EIATTR_FRAME_SIZE
	.align		4
.L_5:
        /*0018*/ 	.byte	0x04, 0x11
        /*001a*/ 	.short	(.L_7 - .L_6)
	.align		4
.L_6:
        /*001c*/ 	.word	index@(triton_poi_fused__native_batch_norm_legit_no_training_relu_9)
        /*0020*/ 	.word	0x00000000


	//----- nvinfo : EIATTR_MIN_STACK_SIZE
	.align		4
.L_7:
        /*0024*/ 	.byte	0x04, 0x12
        /*0026*/ 	.short	(.L_9 - .L_8)
	.align		4
.L_8:
        /*0028*/ 	.word	index@(triton_poi_fused__native_batch_norm_legit_no_training_relu_9)
        /*002c*/ 	.word	0x00000000
.L_9:


//--------------------- .nv.info.triton_poi_fused__native_batch_norm_legit_no_training_relu_9 --------------------------
	.section	.nv.info.triton_poi_fused__native_batch_norm_legit_no_training_relu_9,"",@"SHT_CUDA_INFO"
	.sectionflags	@""
	.align	4


	//----- nvinfo : EIATTR_CUDA_API_VERSION
	.align		4
        /*0000*/ 	.byte	0x04, 0x37
        /*0002*/ 	.short	(.L_11 - .L_10)
.L_10:
        /*0004*/ 	.word	0x0000007c


	//----- nvinfo : EIATTR_KPARAM_INFO
	.align		4
.L_11:
        /*0008*/ 	.byte	0x04, 0x17
        /*000a*/ 	.short	(.L_13 - .L_12)
.L_12:
        /*000c*/ 	.word	0x00000000
        /*0010*/ 	.short	0x0007
        /*0012*/ 	.short	0x0034
        /*0014*/ 	.byte	0x00, 0xf0, 0x11, 0x00


	//----- nvinfo : EIATTR_KPARAM_INFO
	.align		4
.L_13:
        /*0018*/ 	.byte	0x04, 0x17
        /*001a*/ 	.short	(.L_15 - .L_14)
.L_14:
        /*001c*/ 	.word	0x00000000
        /*0020*/ 	.short	0x0006
        /*0022*/ 	.short	0x0030
        /*0024*/ 	.byte	0x00, 0xf0, 0x11, 0x00


	//----- nvinfo : EIATTR_KPARAM_INFO
	.align		4
.L_15:
        /*0028*/ 	.byte	0x04, 0x17
        /*002a*/ 	.short	(.L_17 - .L_16)
.L_16:
        /*002c*/ 	.word	0x00000000
        /*0030*/ 	.short	0x0005
        /*0032*/ 	.short	0x0028
        /*0034*/ 	.byte	0x00, 0xf4, 0x21, 0x00


	//----- nvinfo : EIATTR_KPARAM_INFO
	.align		4
.L_17:
        /*0038*/ 	.byte	0x04, 0x17
        /*003a*/ 	.short	(.L_19 - .L_18)
.L_18:
        /*003c*/ 	.word	0x00000000
        /*0040*/ 	.short	0x0004
        /*0042*/ 	.short	0x0020
        /*0044*/ 	.byte	0x00, 0xf4, 0x21, 0x00


	//----- nvinfo : EIATTR_KPARAM_INFO
	.align		4
.L_19:
        /*0048*/ 	.byte	0x04, 0x17
        /*004a*/ 	.short	(.L_21 - .L_20)
.L_20:
        /*004c*/ 	.word	0x00000000
        /*0050*/ 	.short	0x0003
        /*0052*/ 	.short	0x0018
        /*0054*/ 	.byte	0x00, 0xf4, 0x21, 0x00


	//----- nvinfo : EIATTR_KPARAM_INFO
	.align		4
.L_21:
        /*0058*/ 	.byte	0x04, 0x17
        /*005a*/ 	.short	(.L_23 - .L_22)
.L_22:
        /*005c*/ 	.word	0x00000000
        /*0060*/ 	.short	0x0002
        /*0062*/ 	.short	0x0010
        /*0064*/ 	.byte	0x00, 0xf4, 0x21, 0x00


	//----- nvinfo : EIATTR_KPARAM_INFO
	.align		4
.L_23:
        /*0068*/ 	.byte	0x04, 0x17
        /*006a*/ 	.short	(.L_25 - .L_24)
.L_24:
        /*006c*/ 	.word	0x00000000
        /*0070*/ 	.short	0x0001
        /*0072*/ 	.short	0x0008
        /*0074*/ 	.byte	0x00, 0xf4, 0x21, 0x00


	//----- nvinfo : EIATTR_KPARAM_INFO
	.align		4
.L_25:
        /*0078*/ 	.byte	0x04, 0x17
        /*007a*/ 	.short	(.L_27 - .L_26)
.L_26:
        /*007c*/ 	.word	0x00000000
        /*0080*/ 	.short	0x0000
        /*0082*/ 	.short	0x0000
        /*0084*/ 	.byte	0x00, 0xf4, 0x21, 0x00


	//----- nvinfo : EIATTR_SPARSE_MMA_MASK
	.align		4
.L_27:
        /*0088*/ 	.byte	0x03, 0x50
        /*008a*/ 	.short	0x0000


	//----- nvinfo : EIATTR_MAXREG_COUNT
	.align		4
        /*008c*/ 	.byte	0x03, 0x1b
        /*008e*/ 	.short	0x00ff


	//----- nvinfo : EIATTR_EXIT_INSTR_OFFSETS
	.align		4
        /*0090*/ 	.byte	0x04, 0x1c
        /*0092*/ 	.short	(.L_29 - .L_28)


	//   ....[0]....
.L_28:
        /*0094*/ 	.word	0x00001c30


	//   ....[1]....
        /*0098*/ 	.word	0x00001c70


	//----- nvinfo : EIATTR_REQNTID
	.align		4
.L_29:
        /*009c*/ 	.byte	0x04, 0x10
        /*009e*/ 	.short	(.L_31 - .L_30)
.L_30:
        /*00a0*/ 	.word	0x00000100
        /*00a4*/ 	.word	0x00000001
        /*00a8*/ 	.word	0x00000001


	//----- nvinfo : EIATTR_CBANK_PARAM_SIZE
	.align		4
.L_31:
        /*00ac*/ 	.byte	0x03, 0x19
        /*00ae*/ 	.short	0x0038


	//----- nvinfo : EIATTR_PARAM_CBANK
	.align		4
        /*00b0*/ 	.byte	0x04, 0x0a
        /*00b2*/ 	.short	(.L_33 - .L_32)
	.align		4
.L_32:
        /*00b4*/ 	.word	index@(.nv.constant0.triton_poi_fused__native_batch_norm_legit_no_training_relu_9)
        /*00b8*/ 	.short	0x0210
        /*00ba*/ 	.short	0x0038


	//----- nvinfo : EIATTR_SW_WAR
	.align		4
.L_33:
        /*00bc*/ 	.byte	0x04, 0x36
        /*00be*/ 	.short	(.L_35 - .L_34)
.L_34:
        /*00c0*/ 	.word	0x00000008
.L_35:


//--------------------- .nv.callgraph             --------------------------
	.section	.nv.callgraph,"",@"SHT_CUDA_CALLGRAPH"
	.align	4
	.sectionentsize	8
	.align		4
        /*0000*/ 	.word	0x00000000
	.align		4
        /*0004*/ 	.word	0xffffffff
	.align		4
        /*0008*/ 	.word	0x00000000
	.align		4
        /*000c*/ 	.word	0xfffffffe
	.align		4
        /*0010*/ 	.word	0x00000000
	.align		4
        /*0014*/ 	.word	0xfffffffd
	.align		4
        /*0018*/ 	.word	0x00000000
	.align		4
        /*001c*/ 	.word	0xfffffffc


//--------------------- .nv.constant4             --------------------------
	.section	.nv.constant4,"a",@progbits
	.align	8
	.align		8
.nv.constant4:
        /*0000*/ 	.dword	_$_str
	.align		8
        /*0008*/ 	.dword	_$_str_$_2


//--------------------- .text.triton_poi_fused__native_batch_norm_legit_no_training_relu_9 --------------------------
	.section	.text.triton_poi_fused__native_batch_norm_legit_no_training_relu_9,"ax",@progbits
	.sectionflags	@"SHF_BARRIERS=1"
	.align	128
        .global         triton_poi_fused__native_batch_norm_legit_no_training_relu_9
        .type           triton_poi_fused__native_batch_norm_legit_no_training_relu_9,@function
        .size           triton_poi_fused__native_batch_norm_legit_no_training_relu_9,(.L_x_1 - triton_poi_fused__native_batch_norm_legit_no_training_relu_9)
        .other          triton_poi_fused__native_batch_norm_legit_no_training_relu_9,@"STO_CUDA_ENTRY STV_DEFAULT"
triton_poi_fused__native_batch_norm_legit_no_training_relu_9:
.text.triton_poi_fused__native_batch_norm_legit_no_training_relu_9:
[----:B------:R-:W0:Y:S01]  /*0000*/  LDC R1, c[0x0][0x28] ;  /* 0x00000a00ff017b82 */ /* 0x000e220000000800 */
[----:B------:R-:W1:Y:S07]  /*0010*/  S2R R35, SR_TID.X ;  /* 0x0000000000237919 */ /* 0x000e6e0000002100 */
[----:B------:R-:W2:Y:S01]  /*0020*/  S2UR UR4, SR_CTAID.Y ;  /* 0x00000000000479c3 */ /* 0x000ea20000002600 */
[----:B------:R-:W-:Y:S01]  /*0030*/  ULDC.64 UR22, c[0x0][0x208] ;  /* 0x0000820000167ab9 */ /* 0x000fe20000000a00 */
[----:B------:R-:W3:Y:S06]  /*0040*/  S2R R0, SR_CTAID.X ;  /* 0x0000000000007919 */ /* 0x000eec0000002500 */
[----:B------:R-:W4:Y:S08]  /*0050*/  LDC.64 R36, c[0x0][0x210] ;  /* 0x00008400ff247b82 */ /* 0x000f300000000a00 */
[----:B------:R-:W5:Y:S01]  /*0060*/  LDC.64 R22, c[0x0][0x218] ;  /* 0x00008600ff167b82 */ /* 0x000f620000000a00 */
[----:B--2---:R-:W-:-:S06]  /*0070*/  USHF.L.U32 UR4, UR4, 0x4, URZ ;  /* 0x0000000404047899 */ /* 0x004fcc000800063f */
[----:B------:R-:W-:Y:S02]  /*0080*/  MOV R3, UR4 ;  /* 0x0000000400037c02 */ /* 0x000fe40008000f00 */
[----:B-1----:R-:W-:-:S04]  /*0090*/  SHF.L.U32 R2, R35, 0x2, RZ ;  /* 0x0000000223027819 */ /* 0x002fc800000006ff */
[----:B------:R-:W-:Y:S02]  /*00a0*/  LOP3.LUT R2, R3, 0xc, R2, 0xf8, !PT ;  /* 0x0000000c03027812 */ /* 0x000fe400078ef802 */
[----:B------:R-:W-:Y:S02]  /*00b0*/  SHF.R.U32.HI R3, RZ, 0x2, R35 ;  /* 0x00000002ff037819 */ /* 0x000fe40000011623 */
[C---:B------:R-:W-:Y:S01]  /*00c0*/  ISETP.GE.AND P4, PT, R2.reuse, 0x500, PT ;  /* 0x000005000200780c */ /* 0x040fe20003f86270 */
[----:B------:R-:W-:Y:S01]  /*00d0*/  IMAD.HI R4, R2, 0x66666667, RZ ;  /* 0x6666666702047827 */ /* 0x000fe200078e02ff */
[----:B------:R-:W-:-:S04]  /*00e0*/  SGXT.U32 R3, R3, 0x6 ;  /* 0x000000060303781a */ /* 0x000fc80000000000 */
[----:B------:R-:W-:Y:S02]  /*00f0*/  SHF.R.U32.HI R5, RZ, 0x1f, R4 ;  /* 0x0000001fff057819 */ /* 0x000fe40000011604 */
[----:B---3--:R-:W-:Y:S02]  /*0100*/  PRMT R3, R3, 0x6540, R0 ;  /* 0x0000654003037816 */ /* 0x008fe40000000000 */
[----:B------:R-:W-:Y:S02]  /*0110*/  LEA.HI.SX32 R5, R4, R5, 0x19 ;  /* 0x0000000504057211 */ /* 0x000fe400078fcaff */
[C---:B------:R-:W-:Y:S02]  /*0120*/  LOP3.LUT R4, R3.reuse, 0x40, RZ, 0xfc, !PT ;  /* 0x0000004003047812 */ /* 0x040fe400078efcff */
[----:B------:R-:W-:Y:S01]  /*0130*/  LOP3.LUT R6, R3, 0x80, RZ, 0xfc, !PT ;  /* 0x0000008003067812 */ /* 0x000fe200078efcff */
[----:B------:R-:W-:Y:S01]  /*0140*/  IMAD R33, R5, -0x140, R2 ;  /* 0xfffffec005217824 */ /* 0x000fe200078e0202 */
[----:B------:R-:W-:-:S02]  /*0150*/  LOP3.LUT R7, R3, 0xc0, RZ, 0xfc, !PT ;  /* 0x000000c003077812 */ /* 0x000fc400078efcff */
[----:B------:R-:W-:Y:S01]  /*0160*/  ISETP.LT.AND P0, PT, R3, 0x3c1, !P4 ;  /* 0x000003c10300780c */ /* 0x000fe20006701270 */
[----:B------:R-:W-:Y:S01]  /*0170*/  IMAD R2, R5, 0x4b140, R33 ;  /* 0x0004b14005027824 */ /* 0x000fe200078e0221 */
[----:B------:R-:W-:Y:S02]  /*0180*/  ISETP.LT.AND P3, PT, R7, 0x3c1, !P4 ;  /* 0x000003c10700780c */ /* 0x000fe40006761270 */
[----:B------:R-:W-:Y:S02]  /*0190*/  CS2R R20, SRZ ;  /* 0x0000000000147805 */ /* 0x000fe4000001ff00 */
[----:B------:R-:W-:Y:S01]  /*01a0*/  ISETP.LT.AND P1, PT, R4, 0x3c1, !P4 ;  /* 0x000003c10400780c */ /* 0x000fe20006721270 */
[----:B------:R-:W-:Y:S01]  /*01b0*/  IMAD R3, R3, 0x140, R2 ;  /* 0x0000014003037824 */ /* 0x000fe200078e0202 */
[----:B------:R-:W-:Y:S01]  /*01c0*/  ISETP.LT.AND P2, PT, R6, 0x3c1, !P4 ;  /* 0x000003c10600780c */ /* 0x000fe20006741270 */
[----:B-----5:R-:W-:Y:S01]  /*01d0*/  IMAD.WIDE R24, R33, 0x4, R22 ;  /* 0x0000000421187825 */ /* 0x020fe200078e0216 */
[----:B------:R-:W-:-:S02]  /*01e0*/  CS2R R4, SRZ ;  /* 0x0000000000047805 */ /* 0x000fc4000001ff00 */
[----:B------:R-:W-:Y:S01]  /*01f0*/  IADD3 R27, R3, 0xa000, RZ ;  /* 0x0000a000031b7810 */ /* 0x000fe20007ffe0ff */
[C---:B------:R-:W-:Y:S01]  /*0200*/  VIADD R9, R3.reuse, 0x5000 ;  /* 0x0000500003097836 */ /* 0x040fe20000000000 */
[----:B------:R-:W-:Y:S01]  /*0210*/  IADD3 R13, R3, 0xf000, RZ ;  /* 0x0000f000030d7810 */ /* 0x000fe20007ffe0ff */
[--C-:B----4-:R-:W-:Y:S01]  /*0220*/  IMAD.WIDE R10, R3, 0x4, R36.reuse ;  /* 0x00000004030a7825 */ /* 0x110fe200078e0224 */
[----:B------:R-:W-:Y:S02]  /*0230*/  CS2R R22, SRZ ;  /* 0x0000000000167805 */ /* 0x000fe4000001ff00 */
[----:B------:R-:W-:Y:S01]  /*0240*/  CS2R R6, SRZ ;  /* 0x0000000000067805 */ /* 0x000fe2000001ff00 */
[----:B------:R-:W-:-:S04]  /*0250*/  IMAD.WIDE R2, R9, 0x4, R36 ;  /* 0x0000000409027825 */ /* 0x000fc800078e0224 */
[--C-:B------:R-:W-:Y:S01]  /*0260*/  IMAD.WIDE R26, R27, 0x4, R36.reuse ;  /* 0x000000041b1a7825 */ /* 0x100fe200078e0224 */
[----:B------:R-:W2:Y:S03]  /*0270*/  @P0 LDG.E.EL.128 R4, desc[UR22][R10.64] ;  /* 0x000000160a040981 */ /* 0x000ea6000c2e1d00 */
[----:B------:R-:W-:-:S05]  /*0280*/  IMAD.WIDE R36, R13, 0x4, R36 ;  /* 0x000000040d247825 */ /* 0x000fca00078e0224 */
[----:B------:R1:W3:Y:S02]  /*0290*/  @P3 LDG.E.EL.128 R20, desc[UR22][R36.64] ;  /* 0x0000001624143981 */ /* 0x0002e4000c2e1d00 */
[----:B-1----:R-:W1:Y:S01]  /*02a0*/  LDC.64 R36, c[0x0][0x220] ;  /* 0x00008800ff247b82 */ /* 0x002e620000000a00 */
[----:B------:R-:W-:Y:S02]  /*02b0*/  CS2R R12, SRZ ;  /* 0x00000000000c7805 */ /* 0x000fe4000001ff00 */
[----:B------:R-:W-:Y:S02]  /*02c0*/  CS2R R14, SRZ ;  /* 0x00000000000e7805 */ /* 0x000fe4000001ff00 */
[----:B------:R-:W-:Y:S02]  /*02d0*/  CS2R R16, SRZ ;  /* 0x0000000000107805 */ /* 0x000fe4000001ff00 */
[----:B------:R-:W-:Y:S02]  /*02e0*/  CS2R R18, SRZ ;  /* 0x0000000000127805 */ /* 0x000fe4000001ff00 */
[----:B------:R-:W-:-:S02]  /*02f0*/  CS2R R8, SRZ ;  /* 0x0000000000087805 */ /* 0x000fc4000001ff00 */
[----:B------:R-:W-:Y:S02]  /*0300*/  CS2R R10, SRZ ;  /* 0x00000000000a7805 */ /* 0x000fe4000001ff00 */
[----:B------:R-:W-:Y:S02]  /*0310*/  CS2R R28, SRZ ;  /* 0x00000000001c7805 */ /* 0x000fe4000001ff00 */
[----:B------:R-:W-:Y:S01]  /*0320*/  CS2R R30, SRZ ;  /* 0x00000000001e7805 */ /* 0x000fe2000001ff00 */
[----:B------:R4:W5:Y:S04]  /*0330*/  @P1 LDG.E.EL.128 R12, desc[UR22][R2.64] ;  /* 0x00000016020c1981 */ /* 0x000968000c2e1d00 */
[----:B------:R-:W2:Y:S04]  /*0340*/  @!P4 LDG.E.EL.128 R8, desc[UR22][R24.64] ;  /* 0x000000161808c981 */ /* 0x000ea8000c2e1d00 */
[----:B------:R-:W3:Y:S01]  /*0350*/  @P2 LDG.E.EL.128 R16, desc[UR22][R26.64] ;  /* 0x000000161a102981 */ /* 0x000ee2000c2e1d00 */
[----:B----4-:R-:W4:Y:S01]  /*0360*/  LDC.64 R2, c[0x0][0x228] ;  /* 0x00008a00ff027b82 */ /* 0x010f220000000a00 */
[----:B-1----:R-:W-:-:S05]  /*0370*/  IMAD.WIDE R36, R33, 0x4, R36 ;  /* 0x0000000421247825 */ /* 0x002fca00078e0224 */
[----:B------:R4:W3:Y:S02]  /*0380*/  @!P4 LDG.E.EL.128 R28, desc[UR22][R36.64] ;  /* 0x00000016241cc981 */ /* 0x0008e4000c2e1d00 */
[----:B----4-:R-:W-:Y:S02]  /*0390*/  IMAD.WIDE R36, R33, 0x4, R2 ;  /* 0x0000000421247825 */ /* 0x010fe400078e0202 */
[----:B------:R-:W1:Y:S01]  /*03a0*/  LDC.64 R2, c[0x0][0x230] ;  /* 0x00008c00ff027b82 */ /* 0x000e620000000a00 */
[----:B------:R-:W-:Y:S02]  /*03b0*/  PRMT R0, R35, 0x6540, R0 ;  /* 0x0000654023007816 */ /* 0x000fe40000000000 */
[----:B0-----:R-:W-:Y:S02]  /*03c0*/  CS2R R24, SRZ ;  /* 0x0000000000187805 */ /* 0x001fe4000001ff00 */
[----:B------:R-:W-:Y:S02]  /*03d0*/  CS2R R26, SRZ ;  /* 0x00000000001a7805 */ /* 0x000fe4000001ff00 */
[----:B------:R-:W-:-:S04]  /*03e0*/  CS2R R34, SRZ ;  /* 0x0000000000227805 */ /* 0x000fc8000001ff00 */
[----:B------:R-:W4:Y:S01]  /*03f0*/  @!P4 LDG.E.EL.128 R24, desc[UR22][R36.64] ;  /* 0x000000162418c981 */ /* 0x000f22000c2e1d00 */
[----:B-1----:R-:W-:Y:S01]  /*0400*/  IMAD.WIDE R2, R33, 0x4, R2 ;  /* 0x0000000421027825 */ /* 0x002fe200078e0202 */
[----:B------:R-:W-:-:S06]  /*0410*/  CS2R R32, SRZ ;  /* 0x0000000000207805 */ /* 0x000fcc000001ff00 */
[----:B------:R0:W4:Y:S02]  /*0420*/  @!P4 LDG.E.EL.128 R32, desc[UR22][R2.64] ;  /* 0x000000160220c981 */ /* 0x000124000c2e1d00 */
[----:B0-----:R-:W0:Y:S01]  /*0430*/  S2R R3, SR_TID.X ;  /* 0x0000000000037919 */ /* 0x001e220000002100 */
[----:B------:R-:W1:Y:S01]  /*0440*/  S2UR UR9, SR_CgaCtaId ;  /* 0x00000000000979c3 */ /* 0x000e620000008800 */
[----:B------:R-:W-:Y:S01]  /*0450*/  UMOV UR5, 0x400 ;  /* 0x0000040000057882 */ /* 0x000fe20000000000 */
[----:B------:R-:W-:Y:S02]  /*0460*/  UIADD3 UR8, UR4, 0xe, URZ ;  /* 0x0000000e04087890 */ /* 0x000fe4000fffe03f */
[----:B-1----:R-:W-:Y:S01]  /*0470*/  UPRMT UR9, UR9, 0x654, UR5 ;  /* 0x0000065409097896 */ /* 0x002fe20008000005 */
[----:B0-----:R-:W-:-:S04]  /*0480*/  SHF.R.U32.HI R36, RZ, 0x2, R3 ;  /* 0x00000002ff247819 */ /* 0x001fc80000011603 */
[----:B------:R-:W-:Y:S01]  /*0490*/  SGXT.U32 R36, R36, 0x6 ;  /* 0x000000062424781a */ /* 0x000fe20000000000 */
[----:B------:R-:W-:Y:S02]  /*04a0*/  UIMAD.WIDE UR12, UR4, 0x66666667, URZ ;  /* 0x66666667040c78a5 */ /* 0x000fe4000f8e023f */
[----:B------:R-:W-:-:S04]  /*04b0*/  UIADD3 UR14, UR4, 0x1, URZ ;  /* 0x00000001040e7890 */ /* 0x000fc8000fffe03f */
[----:B------:R-:W-:Y:S02]  /*04c0*/  UIMAD.WIDE UR10, UR14, 0x66666667, URZ ;  /* 0x666666670e0a78a5 */ /* 0x000fe4000f8e023f */
[----:B------:R-:W-:Y:S02]  /*04d0*/  UIADD3 UR6, UR4, 0xc, URZ ;  /* 0x0000000c04067890 */ /* 0x000fe4000fffe03f */
[----:B------:R-:W-:Y:S01]  /*04e0*/  UIADD3 UR7, UR4, 0xd, URZ ;  /* 0x0000000d04077890 */ /* 0x000fe2000fffe03f */
[C---:B--2---:R-:W-:Y:S01]  /*04f0*/  FADD R4, -R8.reuse, R4 ;  /* 0x0000000408047221 */ /* 0x044fe20000000100 */
[C---:B-----5:R-:W-:Y:S01]  /*0500*/  FADD R12, -R8.reuse, R12 ;  /* 0x0000000c080c7221 */ /* 0x060fe20000000100 */
[C---:B---3--:R-:W-:Y:S01]  /*0510*/  FADD R20, -R8.reuse, R20 ;  /* 0x0000001408147221 */ /* 0x048fe20000000100 */
[----:B------:R-:W-:Y:S01]  /*0520*/  FADD R16, -R8, R16 ;  /* 0x0000001008107221 */ /* 0x000fe20000000100 */
[----:B------:R-:W-:-:S06]  /*0530*/  FADD R8, R28, 0.0010000000474974513054 ;  /* 0x3a83126f1c087421 */ /* 0x000fcc0000000000 */
[----:B------:R-:W0:Y:S01]  /*0540*/  MUFU.SQRT R8, R8 ;  /* 0x0000000800087308 */ /* 0x000e220000002000 */
[----:B------:R-:W-:Y:S01]  /*0550*/  FADD R28, R29, 0.0010000000474974513054 ;  /* 0x3a83126f1d1c7421 */ /* 0x000fe20000000000 */
[----:B------:R-:W-:Y:S01]  /*0560*/  FADD R31, R31, 0.0010000000474974513054 ;  /* 0x3a83126f1f1f7421 */ /* 0x000fe20000000000 */
[----:B------:R-:W-:-:S05]  /*0570*/  FADD R30, R30, 0.0010000000474974513054 ;  /* 0x3a83126f1e1e7421 */ /* 0x000fca0000000000 */
[----:B------:R-:W1:Y:S08]  /*0580*/  MUFU.SQRT R29, R31 ;  /* 0x0000001f001d7308 */ /* 0x000e700000002000 */
[----:B------:R-:W2:Y:S01]  /*0590*/  MUFU.SQRT R28, R28 ;  /* 0x0000001c001c7308 */ /* 0x000ea20000002000 */
[C---:B0-----:R-:W-:Y:S02]  /*05a0*/  FSETP.GT.AND P4, PT, R8.reuse, 8.50705917302346158658e+37, PT ;  /* 0x7e8000000800780b */ /* 0x041fe40003f84000 */
[----:B------:R-:W-:-:S05]  /*05b0*/  FSETP.GEU.AND P5, PT, R8, 1.175494350822287508e-38, PT ;  /* 0x008000000800780b */ /* 0x000fca0003fae000 */
[----:B------:R-:W0:Y:S01]  /*05c0*/  MUFU.SQRT R2, R30 ;  /* 0x0000001e00027308 */ /* 0x000e220000002000 */
[C---:B------:R-:W-:Y:S01]  /*05d0*/  FADD R6, -R10.reuse, R6 ;  /* 0x000000060a067221 */ /* 0x040fe20000000100 */
[C---:B------:R-:W-:Y:S01]  /*05e0*/  FADD R14, -R10.reuse, R14 ;  /* 0x0000000e0a0e7221 */ /* 0x040fe20000000100 */
[C---:B------:R-:W-:Y:S01]  /*05f0*/  FADD R18, -R10.reuse, R18 ;  /* 0x000000120a127221 */ /* 0x040fe20000000100 */
[----:B------:R-:W-:Y:S01]  /*0600*/  FADD R22, -R10, R22 ;  /* 0x000000160a167221 */ /* 0x000fe20000000100 */
[----:B------:R-:W-:Y:S02]  /*0610*/  IMAD.MOV.U32 R10, RZ, RZ, 0x3e800000 ;  /* 0x3e800000ff0a7424 */ /* 0x000fe400078e00ff */
[C---:B------:R-:W-:Y:S01]  /*0620*/  FADD R5, -R9.reuse, R5 ;  /* 0x0000000509057221 */ /* 0x040fe20000000100 */
[C---:B------:R-:W-:Y:S01]  /*0630*/  FADD R13, -R9.reuse, R13 ;  /* 0x0000000d090d7221 */ /* 0x040fe20000000100 */
[C---:B------:R-:W-:Y:S01]  /*0640*/  FADD R17, -R9.reuse, R17 ;  /* 0x0000001109117221 */ /* 0x040fe20000000100 */
[----:B------:R-:W-:Y:S01]  /*0650*/  FADD R21, -R9, R21 ;  /* 0x0000001509157221 */ /* 0x000fe20000000100 */
[----:B-1----:R-:W-:Y:S01]  /*0660*/  FSETP.GT.AND P3, PT, R29, 8.50705917302346158658e+37, PT ;  /* 0x7e8000001d00780b */ /* 0x002fe20003f64000 */
[----:B------:R-:W-:Y:S01]  /*0670*/  @P4 FMUL R8, R8, 0.25 ;  /* 0x3e80000008084820 */ /* 0x000fe20000400000 */
[----:B------:R-:W-:-:S02]  /*0680*/  FSEL R9, R10, 1, P4 ;  /* 0x3f8000000a097808 */ /* 0x000fc40002000000 */
[----:B--2---:R-:W-:Y:S02]  /*0690*/  FSETP.GT.AND P1, PT, R28, 8.50705917302346158658e+37, PT ;  /* 0x7e8000001c00780b */ /* 0x004fe40003f24000 */
[----:B0-----:R-:W-:Y:S02]  /*06a0*/  FSETP.GT.AND P4, PT, R2, 8.50705917302346158658e+37, PT ;  /* 0x7e8000000200780b */ /* 0x001fe40003f84000 */
[----:B------:R-:W-:Y:S01]  /*06b0*/  FSETP.GEU.AND P2, PT, R29, 1.175494350822287508e-38, PT ;  /* 0x008000001d00780b */ /* 0x000fe20003f4e000 */
[----:B------:R-:W-:Y:S01]  /*06c0*/  @!P5 FMUL R8, R8, 16777216 ;  /* 0x4b8000000808d820 */ /* 0x000fe20000400000 */
[----:B------:R-:W-:Y:S01]  /*06d0*/  FSETP.GEU.AND P0, PT, R28, 1.175494350822287508e-38, PT ;  /* 0x008000001c00780b */ /* 0x000fe20003f0e000 */
[----:B------:R-:W-:Y:S01]  /*06e0*/  @!P5 FMUL R9, R9, 16777216 ;  /* 0x4b8000000909d820 */ /* 0x000fe20000400000 */
[----:B------:R-:W-:Y:S01]  /*06f0*/  FSETP.GEU.AND P5, PT, R2, 1.175494350822287508e-38, PT ;  /* 0x008000000200780b */ /* 0x000fe20003fae000 */
[----:B------:R-:W-:Y:S02]  /*0700*/  @P3 FMUL R29, R29, 0.25 ;  /* 0x3e8000001d1d3820 */ /* 0x000fe40000400000 */
[----:B------:R-:W0:Y:S02]  /*0710*/  MUFU.RCP R8, R8 ;  /* 0x0000000800087308 */ /* 0x000e240000001000 */
[----:B------:R-:W-:-:S02]  /*0720*/  @P1 FMUL R28, R28, 0.25 ;  /* 0x3e8000001c1c1820 */ /* 0x000fc40000400000 */
[----:B------:R-:W-:Y:S02]  /*0730*/  @P4 FMUL R2, R2, 0.25 ;  /* 0x3e80000002024820 */ /* 0x000fe40000400000 */
[----:B------:R-:W-:Y:S02]  /*0740*/  @!P2 FMUL R29, R29, 16777216 ;  /* 0x4b8000001d1da820 */ /* 0x000fe40000400000 */
[----:B------:R-:W-:Y:S02]  /*0750*/  @!P0 FMUL R28, R28, 16777216 ;  /* 0x4b8000001c1c8820 */ /* 0x000fe40000400000 */
[----:B------:R-:W-:Y:S02]  /*0760*/  @!P5 FMUL R2, R2, 16777216 ;  /* 0x4b8000000202d820 */ /* 0x000fe40000400000 */
[----:B------:R-:W1:Y:S01]  /*0770*/  MUFU.RCP R29, R29 ;  /* 0x0000001d001d7308 */ /* 0x000e620000001000 */
[----:B------:R-:W-:Y:S01]  /*0780*/  FADD R7, -R11, R7 ;  /* 0x000000070b077221 */ /* 0x000fe20000000100 */
[----:B0-----:R-:W-:Y:S01]  /*0790*/  FMUL R9, R8, R9 ;  /* 0x0000000908097220 */ /* 0x001fe20000400000 */
[----:B------:R-:W-:-:S05]  /*07a0*/  FSEL R8, R10, 1, P3 ;  /* 0x3f8000000a087808 */ /* 0x000fca0001800000 */
[----:B------:R-:W0:Y:S01]  /*07b0*/  MUFU.RCP R28, R28 ;  /* 0x0000001c001c7308 */ /* 0x000e220000001000 */
[C---:B------:R-:W-:Y:S01]  /*07c0*/  FADD R15, -R11.reuse, R15 ;  /* 0x0000000f0b0f7221 */ /* 0x040fe20000000100 */
[C---:B------:R-:W-:Y:S01]  /*07d0*/  FADD R19, -R11.reuse, R19 ;  /* 0x000000130b137221 */ /* 0x040fe20000000100 */
[----:B------:R-:W-:-:S05]  /*07e0*/  FADD R23, -R11, R23 ;  /* 0x000000170b177221 */ /* 0x000fca0000000100 */
[----:B------:R-:W2:Y:S01]  /*07f0*/  MUFU.RCP R2, R2 ;  /* 0x0000000200027308 */ /* 0x000ea20000001000 */
[C---:B------:R-:W-:Y:S02]  /*0800*/  FSEL R11, R10.reuse, 1, P1 ;  /* 0x3f8000000a0b7808 */ /* 0x040fe40000800000 */
[----:B------:R-:W-:Y:S01]  /*0810*/  FSEL R31, R10, 1, P4 ;  /* 0x3f8000000a1f7808 */ /* 0x000fe20002000000 */
[----:B------:R-:W-:Y:S02]  /*0820*/  @!P2 FMUL R8, R8, 16777216 ;  /* 0x4b8000000808a820 */ /* 0x000fe40000400000 */
[----:B------:R-:W-:Y:S02]  /*0830*/  @!P0 FMUL R11, R11, 16777216 ;  /* 0x4b8000000b0b8820 */ /* 0x000fe40000400000 */
[----:B------:R-:W-:Y:S01]  /*0840*/  @!P5 FMUL R31, R31, 16777216 ;  /* 0x4b8000001f1fd820 */ /* 0x000fe20000400000 */
[----:B-1----:R-:W-:Y:S01]  /*0850*/  FMUL R30, R29, R8 ;  /* 0x000000081d1e7220 */ /* 0x002fe20000400000 */
[----:B0-----:R-:W-:-:S03]  /*0860*/  FMUL R8, R28, R11 ;  /* 0x0000000b1c087220 */ /* 0x001fc60000400000 */
[C---:B------:R-:W-:Y:S01]  /*0870*/  FMUL R10, R30.reuse, R23 ;  /* 0x000000171e0a7220 */ /* 0x040fe20000400000 */
[----:B------:R-:W-:Y:S01]  /*0880*/  FMUL R28, R30, R15 ;  /* 0x0000000f1e1c7220 */ /* 0x000fe20000400000 */
[----:B--2---:R-:W-:Y:S01]  /*0890*/  FMUL R11, R2, R31 ;  /* 0x0000001f020b7220 */ /* 0x004fe20000400000 */
[C---:B------:R-:W-:Y:S01]  /*08a0*/  FMUL R2, R30.reuse, R19 ;  /* 0x000000131e027220 */ /* 0x040fe20000400000 */
[----:B------:R-:W-:Y:S01]  /*08b0*/  FMUL R30, R30, R7 ;  /* 0x000000071e1e7220 */ /* 0x000fe20000400000 */
[----:B------:R-:W-:-:S04]  /*08c0*/  SHF.L.U32 R7, R3, 0xa, RZ ;  /* 0x0000000a03077819 */ /* 0x000fc800000006ff */
[----:B------:R-:W-:-:S04]  /*08d0*/  LOP3.LUT R15, R7, 0xc00, RZ, 0xc0, !PT ;  /* 0x00000c00070f7812 */ /* 0x000fc800078ec0ff */
[C---:B------:R-:W-:Y:S02]  /*08e0*/  LOP3.LUT R19, R15.reuse, 0x100, RZ, 0xfc, !PT ;  /* 0x000001000f137812 */ /* 0x040fe400078efcff */
[C---:B------:R-:W-:Y:S02]  /*08f0*/  LOP3.LUT R23, R15.reuse, 0x200, RZ, 0xfc, !PT ;  /* 0x000002000f177812 */ /* 0x040fe400078efcff */
[C---:B------:R-:W-:Y:S02]  /*0900*/  LOP3.LUT R29, R15.reuse, 0x300, RZ, 0xfc, !PT ;  /* 0x000003000f1d7812 */ /* 0x040fe400078efcff */
[C---:B------:R-:W-:Y:S02]  /*0910*/  LOP3.LUT R7, R15.reuse, R36, RZ, 0xfc, !PT ;  /* 0x000000240f077212 */ /* 0x040fe400078efcff */
[----:B------:R-:W-:Y:S02]  /*0920*/  LEA.HI R36, R15, UR9, RZ, 0x1a ;  /* 0x000000090f247c11 */ /* 0x000fe4000f8fd0ff */
[----:B------:R-:W-:-:S02]  /*0930*/  LEA.HI R19, R19, UR9, RZ, 0x1a ;  /* 0x0000000913137c11 */ /* 0x000fc4000f8fd0ff */
[----:B------:R-:W-:Y:S02]  /*0940*/  LEA.HI R15, R23, UR9, RZ, 0x1a ;  /* 0x00000009170f7c11 */ /* 0x000fe4000f8fd0ff */
[----:B------:R-:W-:Y:S01]  /*0950*/  LEA.HI R29, R29, UR9, RZ, 0x1a ;  /* 0x000000091d1d7c11 */ /* 0x000fe2000f8fd0ff */
[C---:B------:R-:W-:Y:S01]  /*0960*/  IMAD R19, R7.reuse, 0x4, R19 ;  /* 0x0000000407137824 */ /* 0x040fe200078e0213 */
[C---:B------:R-:W-:Y:S02]  /*0970*/  LEA R23, R7.reuse, R36, 0x2 ;  /* 0x0000002407177211 */ /* 0x040fe400078e10ff */
[----:B------:R-:W-:Y:S01]  /*0980*/  LEA R15, R7, R15, 0x2 ;  /* 0x0000000f070f7211 */ /* 0x000fe200078e10ff */
[----:B------:R-:W-:Y:S01]  /*0990*/  FMUL R31, R11, R18 ;  /* 0x000000120b1f7220 */ /* 0x000fe20000400000 */
[----:B------:R-:W-:Y:S01]  /*09a0*/  LEA R7, R7, R29, 0x2 ;  /* 0x0000001d07077211 */ /* 0x000fe200078e10ff */
[C---:B------:R-:W-:Y:S01]  /*09b0*/  FMUL R29, R11.reuse, R22 ;  /* 0x000000160b1d7220 */ /* 0x040fe20000400000 */
[C---:B------:R-:W-:Y:S01]  /*09c0*/  FMUL R37, R11.reuse, R14 ;  /* 0x0000000e0b257220 */ /* 0x040fe20000400000 */
[----:B------:R-:W-:Y:S01]  /*09d0*/  FMUL R11, R11, R6 ;  /* 0x000000060b0b7220 */ /* 0x000fe20000400000 */
[C---:B------:R-:W-:Y:S01]  /*09e0*/  FMUL R20, R9.reuse, R20 ;  /* 0x0000001409147220 */ /* 0x040fe20000400000 */
[C---:B------:R-:W-:Y:S01]  /*09f0*/  FMUL R16, R9.reuse, R16 ;  /* 0x0000001009107220 */ /* 0x040fe20000400000 */
[C---:B------:R-:W-:Y:S01]  /*0a00*/  FMUL R6, R9.reuse, R12 ;  /* 0x0000000c09067220 */ /* 0x040fe20000400000 */
[----:B------:R-:W-:Y:S01]  /*0a10*/  FMUL R9, R9, R4 ;  /* 0x0000000409097220 */ /* 0x000fe20000400000 */
[----:B------:R-:W-:Y:S01]  /*0a20*/  IMAD.U32 R12, RZ, RZ, UR4 ;  /* 0x00000004ff0c7e24 */ /* 0x000fe2000f8e00ff */
[----:B------:R-:W-:-:S02]  /*0a30*/  ISETP.GE.AND P0, PT, R0, 0x3c1, PT ;  /* 0x000003c10000780c */ /* 0x000fc40003f06270 */
[----:B------:R-:W-:Y:S01]  /*0a40*/  MOV R4, UR8 ;  /* 0x0000000800047c02 */ /* 0x000fe20008000f00 */
[----:B------:R-:W-:Y:S01]  /*0a50*/  FMUL R14, R8, R13 ;  /* 0x0000000d080e7220 */ /* 0x000fe20000400000 */
[----:B------:R-:W-:Y:S01]  /*0a60*/  ISETP.LT.AND P5, PT, R12, 0x500, !P0 ;  /* 0x000005000c00780c */ /* 0x000fe200047a1270 */
[----:B------:R-:W-:Y:S01]  /*0a70*/  FMUL R12, R8, R17 ;  /* 0x00000011080c7220 */ /* 0x000fe20000400000 */
[----:B------:R-:W-:Y:S01]  /*0a80*/  ISETP.LT.AND P1, PT, R4, 0x500, !P0 ;  /* 0x000005000400780c */ /* 0x000fe20004721270 */
[C---:B------:R-:W-:Y:S01]  /*0a90*/  FMUL R4, R8.reuse, R21 ;  /* 0x0000001508047220 */ /* 0x040fe20000400000 */
[----:B------:R-:W-:-:S04]  /*0aa0*/  FMUL R8, R8, R5 ;  /* 0x0000000508087220 */ /* 0x000fc80000400000 */
[----:B----4-:R-:W-:Y:S01]  /*0ab0*/  FFMA R8, R8, R25, R33 ;  /* 0x0000001908087223 */ /* 0x010fe20000000021 */
[----:B------:R-:W-:Y:S01]  /*0ac0*/  FFMA R5, R9, R24, R32 ;  /* 0x0000001809057223 */ /* 0x000fe20000000020 */
[----:B------:R-:W-:Y:S01]  /*0ad0*/  FFMA R11, R11, R26, R34 ;  /* 0x0000001a0b0b7223 */ /* 0x000fe20000000022 */
[----:B------:R-:W-:Y:S02]  /*0ae0*/  FFMA R30, R30, R27, R35 ;  /* 0x0000001b1e1e7223 */ /* 0x000fe40000000023 */
[----:B------:R-:W-:Y:S01]  /*0af0*/  FSETP.GEU.AND P2, PT, R8, RZ, PT ;  /* 0x000000ff0800720b */ /* 0x000fe20003f4e000 */
[----:B------:R-:W-:Y:S01]  /*0b00*/  FFMA R6, R6, R24, R32 ;  /* 0x0000001806067223 */ /* 0x000fe20000000020 */
[----:B------:R-:W-:Y:S01]  /*0b10*/  FSETP.GEU.AND P4, PT, R5, RZ, PT ;  /* 0x000000ff0500720b */ /* 0x000fe20003f8e000 */
[----:B------:R-:W-:Y:S01]  /*0b20*/  FFMA R37, R37, R26, R34 ;  /* 0x0000001a25257223 */ /* 0x000fe20000000022 */
[----:B------:R-:W-:Y:S02]  /*0b30*/  FSETP.GEU.AND P3, PT, R11, RZ, PT ;  /* 0x000000ff0b00720b */ /* 0x000fe40003f6e000 */
[----:B------:R-:W-:-:S02]  /*0b40*/  FSEL R8, R8, RZ, P2 ;  /* 0x000000ff08087208 */ /* 0x000fc40001000000 */
[----:B------:R-:W-:Y:S01]  /*0b50*/  FSETP.GEU.AND P2, PT, R30, RZ, PT ;  /* 0x000000ff1e00720b */ /* 0x000fe20003f4e000 */
[----:B------:R-:W-:Y:S01]  /*0b60*/  FFMA R9, R14, R25, R33 ;  /* 0x000000190e097223 */ /* 0x000fe20000000021 */
[----:B------:R-:W-:Y:S01]  /*0b70*/  FSEL R14, R5, RZ, P4 ;  /* 0x000000ff050e7208 */ /* 0x000fe20002000000 */
[----:B------:R-:W-:Y:S01]  /*0b80*/  FFMA R28, R28, R27, R35 ;  /* 0x0000001b1c1c7223 */ /* 0x000fe20000000023 */
[----:B------:R-:W-:Y:S01]  /*0b90*/  FSEL R18, R11, RZ, P3 ;  /* 0x000000ff0b127208 */ /* 0x000fe20001800000 */
[-CC-:B------:R-:W-:Y:S01]  /*0ba0*/  FFMA R16, R16, R24.reuse, R32.reuse ;  /* 0x0000001810107223 */ /* 0x180fe20000000020 */
[----:B------:R-:W-:Y:S02]  /*0bb0*/  FSETP.GEU.AND P3, PT, R6, RZ, PT ;  /* 0x000000ff0600720b */ /* 0x000fe40003f6e000 */
[----:B------:R-:W-:Y:S02]  /*0bc0*/  FSEL R30, R30, RZ, P2 ;  /* 0x000000ff1e1e7208 */ /* 0x000fe40001000000 */
[C---:B------:R-:W-:Y:S01]  /*0bd0*/  FSETP.GEU.AND P2, PT, R37.reuse, RZ, PT ;  /* 0x000000ff2500720b */ /* 0x040fe20003f4e000 */
[----:B------:R0:W-:Y:S01]  /*0be0*/  STS [R23], R14 ;  /* 0x0000000e17007388 */ /* 0x0001e20000000800 */
[----:B------:R-:W-:Y:S01]  /*0bf0*/  FSEL R6, R6, RZ, P3 ;  /* 0x000000ff06067208 */ /* 0x000fe20001800000 */
[----:B------:R-:W-:Y:S01]  /*0c00*/  FFMA R12, R12, R25, R33 ;  /* 0x000000190c0c7223 */ /* 0x000fe20000000021 */
[----:B------:R-:W-:Y:S01]  /*0c10*/  FSETP.GEU.AND P3, PT, R28, RZ, PT ;  /* 0x000000ff1c00720b */ /* 0x000fe20003f6e000 */
[----:B------:R-:W-:Y:S01]  /*0c20*/  FFMA R2, R2, R27, R35 ;  /* 0x0000001b02027223 */ /* 0x000fe20000000023 */
[----:B------:R-:W-:Y:S01]  /*0c30*/  FFMA R20, R20, R24, R32 ;  /* 0x0000001814147223 */ /* 0x000fe20000000020 */
[----:B0-----:R-:W-:-:S02]  /*0c40*/  FSEL R14, R37, RZ, P2 ;  /* 0x000000ff250e7208 */ /* 0x001fc40001000000 */
[----:B------:R-:W-:Y:S02]  /*0c50*/  FSETP.GEU.AND P2, PT, R16, RZ, PT ;  /* 0x000000ff1000720b */ /* 0x000fe40003f4e000 */
[----:B------:R-:W-:Y:S01]  /*0c60*/  FSEL R28, R28, RZ, P3 ;  /* 0x000000ff1c1c7208 */ /* 0x000fe20001800000 */
[----:B------:R-:W-:Y:S01]  /*0c70*/  FFMA R4, R4, R25, R33 ;  /* 0x0000001904047223 */ /* 0x000fe20000000021 */
[----:B------:R-:W-:Y:S01]  /*0c80*/  FSETP.GEU.AND P3, PT, R12, RZ, PT ;  /* 0x000000ff0c00720b */ /* 0x000fe20003f6e000 */
[-CC-:B------:R-:W-:Y:S01]  /*0c90*/  FFMA R31, R31, R26.reuse, R34.reuse ;  /* 0x0000001a1f1f7223 */ /* 0x180fe20000000022 */
[----:B------:R-:W-:Y:S02]  /*0ca0*/  FSEL R16, R16, RZ, P2 ;  /* 0x000000ff10107208 */ /* 0x000fe40001000000 */
[----:B------:R-:W-:Y:S02]  /*0cb0*/  FSETP.GEU.AND P4, PT, R9, RZ, PT ;  /* 0x000000ff0900720b */ /* 0x000fe40003f8e000 */
[----:B------:R-:W-:Y:S01]  /*0cc0*/  FSETP.GEU.AND P2, PT, R2, RZ, PT ;  /* 0x000000ff0200720b */ /* 0x000fe20003f4e000 */
[----:B------:R-:W-:Y:S01]  /*0cd0*/  FFMA R29, R29, R26, R34 ;  /* 0x0000001a1d1d7223 */ /* 0x000fe20000000022 */
[----:B------:R-:W-:Y:S01]  /*0ce0*/  FSEL R12, R12, RZ, P3 ;  /* 0x000000ff0c0c7208 */ /* 0x000fe20001800000 */
[----:B------:R-:W-:Y:S01]  /*0cf0*/  FFMA R10, R10, R27, R35 ;  /* 0x0000001b0a0a7223 */ /* 0x000fe20000000023 */
[----:B------:R-:W-:Y:S01]  /*0d00*/  FSEL R22, R9, RZ, P4 ;  /* 0x000000ff09167208 */ /* 0x000fe20002000000 */
[----:B------:R0:W-:Y:S01]  /*0d10*/  STS [R19+0x400], R8 ;  /* 0x0004000813007388 */ /* 0x0001e20000000800 */
[----:B------:R-:W-:-:S02]  /*0d20*/  FSETP.GEU.AND P3, PT, R20, RZ, PT ;  /* 0x000000ff1400720b */ /* 0x000fc40003f6e000 */
[----:B------:R-:W-:Y:S01]  /*0d30*/  FSEL R2, R2, RZ, P2 ;  /* 0x000000ff02027208 */ /* 0x000fe20001000000 */
[----:B------:R-:W-:Y:S01]  /*0d40*/  STS [R15+0x800], R18 ;  /* 0x000800120f007388 */ /* 0x000fe20000000800 */
[----:B------:R-:W-:Y:S02]  /*0d50*/  FSETP.GEU.AND P4, PT, R31, RZ, PT ;  /* 0x000000ff1f00720b */ /* 0x000fe40003f8e000 */
[----:B------:R-:W-:Y:S01]  /*0d60*/  FSETP.GEU.AND P2, PT, R4, RZ, PT ;  /* 0x000000ff0400720b */ /* 0x000fe20003f4e000 */
[----:B------:R-:W-:Y:S01]  /*0d70*/  STS [R7+0xc00], R30 ;  /* 0x000c001e07007388 */ /* 0x000fe20000000800 */
[----:B------:R-:W-:Y:S02]  /*0d80*/  FSEL R20, R20, RZ, P3 ;  /* 0x000000ff14147208 */ /* 0x000fe40001800000 */
[----:B------:R-:W-:Y:S01]  /*0d90*/  FSETP.GEU.AND P3, PT, R29, RZ, PT ;  /* 0x000000ff1d00720b */ /* 0x000fe20003f6e000 */
[----:B------:R1:W-:Y:S01]  /*0da0*/  STS [R23+0x100], R6 ;  /* 0x0001000617007388 */ /* 0x0003e20000000800 */
[----:B0-----:R-:W-:-:S02]  /*0db0*/  FSEL R8, R4, RZ, P2 ;  /* 0x000000ff04087208 */ /* 0x001fc40001000000 */
[----:B------:R-:W-:Y:S01]  /*0dc0*/  FSETP.GEU.AND P2, PT, R10, RZ, PT ;  /* 0x000000ff0a00720b */ /* 0x000fe20003f4e000 */
[----:B------:R-:W-:Y:S04]  /*0dd0*/  STS [R19+0x500], R22 ;  /* 0x0005001613007388 */ /* 0x000fe80000000800 */
[----:B------:R0:W-:Y:S01]  /*0de0*/  STS [R15+0x900], R14 ;  /* 0x0009000e0f007388 */ /* 0x0001e20000000800 */
[----:B-1----:R-:W-:-:S03]  /*0df0*/  FSEL R6, R31, RZ, P4 ;  /* 0x000000ff1f067208 */ /* 0x002fc60002000000 */
[----:B------:R-:W-:Y:S01]  /*0e00*/  STS [R7+0xd00], R28 ;  /* 0x000d001c07007388 */ /* 0x000fe20000000800 */
[----:B------:R-:W-:-:S03]  /*0e10*/  FSEL R10, R10, RZ, P2 ;  /* 0x000000ff0a0a7208 */ /* 0x000fc60001000000 */
[----:B------:R-:W-:Y:S01]  /*0e20*/  STS [R23+0x200], R16 ;  /* 0x0002001017007388 */ /* 0x000fe20000000800 */
[----:B0-----:R-:W-:-:S03]  /*0e30*/  FSEL R14, R29, RZ, P3 ;  /* 0x000000ff1d0e7208 */ /* 0x001fc60001800000 */
[----:B------:R-:W-:Y:S04]  /*0e40*/  STS [R19+0x600], R12 ;  /* 0x0006000c13007388 */ /* 0x000fe80000000800 */
[----:B------:R-:W-:Y:S04]  /*0e50*/  STS [R15+0xa00], R6 ;  /* 0x000a00060f007388 */ /* 0x000fe80000000800 */
[----:B------:R0:W-:Y:S04]  /*0e60*/  STS [R7+0xe00], R2 ;  /* 0x000e000207007388 */ /* 0x0001e80000000800 */
[----:B------:R-:W-:Y:S04]  /*0e70*/  STS [R23+0x300], R20 ;  /* 0x0003001417007388 */ /* 0x000fe80000000800 */
[----:B------:R-:W-:Y:S04]  /*0e80*/  STS [R19+0x700], R8 ;  /* 0x0007000813007388 */ /* 0x000fe80000000800 */
[----:B------:R-:W-:Y:S04]  /*0e90*/  STS [R15+0xb00], R14 ;  /* 0x000b000e0f007388 */ /* 0x000fe80000000800 */
[----:B------:R1:W-:Y:S01]  /*0ea0*/  STS [R7+0xf00], R10 ;  /* 0x000f000a07007388 */ /* 0x0003e20000000800 */
[----:B------:R-:W-:-:S04]  /*0eb0*/  LOP3.LUT R4, R3, 0xff, RZ, 0xc0, !PT ;  /* 0x000000ff03047812 */ /* 0x000fc800078ec0ff */
[----:B------:R-:W-:Y:S01]  /*0ec0*/  LEA R4, R4, UR9, 0x2 ;  /* 0x0000000904047c11 */ /* 0x000fe2000f8e10ff */
[----:B------:R-:W-:Y:S01]  /*0ed0*/  BAR.SYNC.DEFER_BLOCKING 0x0 ;  /* 0x0000000000007b1d */ /* 0x000fe20000010000 */
[----:B------:R-:W-:-:S04]  /*0ee0*/  USHF.R.U32.HI UR9, URZ, 0x1f, UR13 ;  /* 0x0000001f3f097899 */ /* 0x000fc8000801160d */
[----:B------:R-:W-:Y:S02]  /*0ef0*/  ULEA.HI.SX32 UR13, UR13, UR9, 0x19 ;  /* 0x000000090d0d7291 */ /* 0x000fe4000f8fca3f */
[----:B------:R-:W-:Y:S01]  /*0f00*/  USHF.R.U32.HI UR9, URZ, 0x1f, UR11 ;  /* 0x0000001f3f097899 */ /* 0x000fe2000801160b */
[----:B------:R-:W-:Y:S01]  /*0f10*/  IMAD.U32 R5, RZ, RZ, UR6 ;  /* 0x00000006ff057e24 */ /* 0x000fe2000f8e00ff */
[----:B------:R-:W-:Y:S02]  /*0f20*/  UIADD3 UR5, UR4, 0xb, URZ ;  /* 0x0000000b04057890 */ /* 0x000fe4000fffe03f */
[----:B------:R-:W-:Y:S02]  /*0f30*/  ULEA.HI.SX32 UR12, UR11, UR9, 0x19 ;  /* 0x000000090b0c7291 */ /* 0x000fe4000f8fca3f */
[----:B------:R-:W-:Y:S01]  /*0f40*/  UIMAD UR15, UR13, -0x140, UR4 ;  /* 0xfffffec00d0f78a4 */ /* 0x000fe2000f8e0204 */
[----:B0-----:R-:W-:Y:S01]  /*0f50*/  MOV R2, UR7 ;  /* 0x0000000700027c02 */ /* 0x001fe20008000f00 */
[----:B------:R-:W-:Y:S01]  /*0f60*/  UIMAD UR10, UR12, -0x140, UR14 ;  /* 0xfffffec00c0a78a4 */ /* 0x000fe2000f8e020e */
[----:B------:R-:W-:Y:S01]  /*0f70*/  MOV R6, UR5 ;  /* 0x0000000500067c02 */ /* 0x000fe20008000f00 */
[----:B------:R-:W-:Y:S01]  /*0f80*/  UIADD3 UR9, UR4, 0x3, URZ ;  /* 0x0000000304097890 */ /* 0x000fe2000fffe03f */
[----:B------:R-:W-:Y:S01]  /*0f90*/  ISETP.LT.AND P3, PT, R5, 0x500, !P0 ;  /* 0x000005000500780c */ /* 0x000fe20004761270 */
[----:B------:R-:W0:Y:S01]  /*0fa0*/  LDS R11, [R4] ;  /* 0x00000000040b7984 */ /* 0x000e220000000800 */
[----:B------:R-:W-:-:S02]  /*0fb0*/  MOV R5, UR15 ;  /* 0x0000000f00057c02 */ /* 0x000fc40008000f00 */
[----:B------:R-:W-:Y:S01]  /*0fc0*/  ISETP.LT.AND P2, PT, R2, 0x500, !P0 ;  /* 0x000005000200780c */ /* 0x000fe20004741270 */
[----:B-1----:R-:W-:Y:S01]  /*0fd0*/  IMAD.U32 R7, RZ, RZ, UR14 ;  /* 0x0000000eff077e24 */ /* 0x002fe2000f8e00ff */
[----:B------:R-:W1:Y:S01]  /*0fe0*/  LDC.64 R2, c[0x0][0x238] ;  /* 0x00008e00ff027b82 */ /* 0x000e620000000a00 */
[----:B------:R-:W-:Y:S01]  /*0ff0*/  ISETP.LT.AND P4, PT, R6, 0x500, !P0 ;  /* 0x000005000600780c */ /* 0x000fe20004781270 */
[----:B------:R-:W2:Y:S01]  /*1000*/  LDS R13, [R4+0x404] ;  /* 0x00040400040d7984 */ /* 0x000ea20000000800 */
[----:B------:R-:W-:Y:S01]  /*1010*/  MOV R9, UR10 ;  /* 0x0000000a00097c02 */ /* 0x000fe20008000f00 */
[----:B------:R-:W-:Y:S01]  /*1020*/  UIMAD.WIDE UR10, UR9, 0x66666667, URZ ;  /* 0x66666667090a78a5 */ /* 0x000fe2000f8e023f */
[----:B------:R-:W-:Y:S01]  /*1030*/  MOV R6, UR13 ;  /* 0x0000000d00067c02 */ /* 0x000fe20008000f00 */
[----:B------:R-:W-:Y:S01]  /*1040*/  IMAD R5, R5, 0x3c1, R0 ;  /* 0x000003c105057824 */ /* 0x000fe200078e0200 */
[----:B------:R-:W-:Y:S01]  /*1050*/  ISETP.LT.AND P6, PT, R7, 0x500, !P0 ;  /* 0x000005000700780c */ /* 0x000fe200047c1270 */
[----:B------:R-:W3:Y:S02]  /*1060*/  LDS R15, [R4+0x808] ;  /* 0x00080800040f7984 */ /* 0x000ee40000000800 */
[----:B------:R-:W-:-:S02]  /*1070*/  IMAD R7, R6, 0x1e8020, R5 ;  /* 0x001e802006077824 */ /* 0x000fc400078e0205 */
[----:B------:R-:W-:Y:S01]  /*1080*/  IMAD.U32 R6, RZ, RZ, UR12 ;  /* 0x0000000cff067e24 */ /* 0x000fe2000f8e00ff */
[----:B------:R-:W-:Y:S01]  /*1090*/  UMOV UR12, UR11 ;  /* 0x0000000b000c7c82 */ /* 0x000fe20008000000 */
[----:B------:R-:W4:Y:S01]  /*10a0*/  LDS R17, [R4+0xc0c] ;  /* 0x000c0c0004117984 */ /* 0x000f220000000800 */
[----:B------:R-:W-:Y:S01]  /*10b0*/  USHF.R.U32.HI UR13, URZ, 0x1f, UR12 ;  /* 0x0000001f3f0d7899 */ /* 0x000fe2000801160c */
[----:B------:R-:W-:Y:S01]  /*10c0*/  IMAD R5, R9, 0x3c1, R0 ;  /* 0x000003c109057824 */ /* 0x000fe200078e0200 */
[----:B------:R-:W-:Y:S01]  /*10d0*/  UIADD3 UR14, UR4, 0x2, URZ ;  /* 0x00000002040e7890 */ /* 0x000fe2000fffe03f */
[----:B------:R-:W-:Y:S01]  /*10e0*/  LDS R19, [R4+0x1818] ;  /* 0x0018180004137984 */ /* 0x000fe20000000800 */
[----:B------:R-:W-:Y:S01]  /*10f0*/  ULEA.HI.SX32 UR13, UR12, UR13, 0x19 ;  /* 0x0000000d0c0d7291 */ /* 0x000fe2000f8fca3f */
[----:B------:R-:W-:Y:S01]  /*1100*/  MOV R10, UR9 ;  /* 0x00000009000a7c02 */ /* 0x000fe20008000f00 */
[----:B------:R-:W-:Y:S01]  /*1110*/  IMAD R5, R6, 0x1e8020, R5 ;  /* 0x001e802006057824 */ /* 0x000fe200078e0205 */
[----:B------:R-:W-:Y:S01]  /*1120*/  UIMAD.WIDE UR10, UR14, 0x66666667, URZ ;  /* 0x666666670e0a78a5 */ /* 0x000fe2000f8e023f */
[----:B------:R-:W-:Y:S01]  /*1130*/  LDS R23, [R4+0x2828] ;  /* 0x0028280004177984 */ /* 0x000fe20000000800 */
[----:B------:R-:W-:Y:S01]  /*1140*/  UIMAD UR9, UR13, -0x140, UR9 ;  /* 0xfffffec00d0978a4 */ /* 0x000fe2000f8e0209 */
[--C-:B-1----:R-:W-:Y:S01]  /*1150*/  IMAD.WIDE R8, R5, 0x4, R2.reuse ;  /* 0x0000000405087825 */ /* 0x102fe200078e0202 */
[----:B------:R-:W-:Y:S01]  /*1160*/  USHF.R.U32.HI UR10, URZ, 0x1f, UR11 ;  /* 0x0000001f3f0a7899 */ /* 0x000fe2000801160b */
[----:B------:R-:W-:Y:S02]  /*1170*/  LDS R25, [R4+0x2c2c] ;  /* 0x002c2c0004197984 */ /* 0x000fe40000000800 */
[----:B------:R-:W-:Y:S01]  /*1180*/  IMAD.WIDE R6, R7, 0x4, R2 ;  /* 0x0000000407067825 */ /* 0x000fe200078e0202 */
[----:B------:R-:W-:Y:S01]  /*1190*/  MOV R5, UR9 ;  /* 0x0000000900057c02 */ /* 0x000fe20008000f00 */
[----:B------:R-:W-:Y:S01]  /*11a0*/  UIADD3 UR9, UR4, 0x4, URZ ;  /* 0x0000000404097890 */ /* 0x000fe2000fffe03f */
[----:B------:R-:W-:Y:S01]  /*11b0*/  LDS R27, [R4+0x3030] ;  /* 0x00303000041b7984 */ /* 0x000fe20000000800 */
[----:B------:R-:W-:-:S02]  /*11c0*/  ULEA.HI.SX32 UR12, UR11, UR10, 0x19 ;  /* 0x0000000a0b0c7291 */ /* 0x000fc4000f8fca3f */
[----:B------:R-:W-:Y:S01]  /*11d0*/  UIMAD.WIDE UR10, UR9, 0x66666667, URZ ;  /* 0x66666667090a78a5 */ /* 0x000fe2000f8e023f */
[----:B0-----:R0:W-:Y:S01]  /*11e0*/  @P5 STG.E desc[UR22][R6.64], R11 ;  /* 0x0000000b06005986 */ /* 0x0011e2000c101916 */
[----:B------:R-:W-:-:S03]  /*11f0*/  UIMAD UR15, UR12, -0x140, UR14 ;  /* 0xfffffec00c0f78a4 */ /* 0x000fc6000f8e020e */
[----:B------:R-:W1:Y:S01]  /*1200*/  LDS R11, [R4+0x1010] ;  /* 0x00101000040b7984 */ /* 0x000e620000000800 */
[----:B------:R-:W-:Y:S01]  /*1210*/  ISETP.LT.AND P5, PT, R10, 0x500, !P0 ;  /* 0x000005000a00780c */ /* 0x000fe200047a1270 */
[----:B------:R-:W-:Y:S01]  /*1220*/  IMAD.U32 R10, RZ, RZ, UR14 ;  /* 0x0000000eff0a7e24 */ /* 0x000fe2000f8e00ff */
[----:B------:R-:W-:Y:S01]  /*1230*/  UIADD3 UR17, UR4, 0x5, URZ ;  /* 0x0000000504117890 */ /* 0x000fe2000fffe03f */
[----:B------:R-:W-:Y:S01]  /*1240*/  MOV R12, UR13 ;  /* 0x0000000d000c7c02 */ /* 0x000fe20008000f00 */
[----:B------:R-:W-:Y:S01]  /*1250*/  UMOV UR14, UR11 ;  /* 0x0000000b000e7c82 */ /* 0x000fe20008000000 */
[----:B------:R-:W-:Y:S01]  /*1260*/  IMAD R5, R5, 0x3c1, R0 ;  /* 0x000003c105057824 */ /* 0x000fe200078e0200 */
[----:B------:R-:W-:Y:S01]  /*1270*/  UIADD3 UR16, UR4, 0x6, URZ ;  /* 0x0000000604107890 */ /* 0x000fe2000fffe03f */
[----:B0-----:R-:W-:Y:S01]  /*1280*/  MOV R7, UR15 ;  /* 0x0000000f00077c02 */ /* 0x001fe20008000f00 */
[----:B------:R-:W-:Y:S01]  /*1290*/  IMAD.U32 R6, RZ, RZ, UR12 ;  /* 0x0000000cff067e24 */ /* 0x000fe2000f8e00ff */
[----:B------:R-:W-:Y:S01]  /*12a0*/  USHF.R.U32.HI UR15, URZ, 0x1f, UR14 ;  /* 0x0000001f3f0f7899 */ /* 0x000fe2000801160e */
[----:B------:R-:W-:Y:S01]  /*12b0*/  LDS R29, [R4+0x3434] ;  /* 0x00343400041d7984 */ /* 0x000fe20000000800 */
[----:B------:R-:W-:-:S02]  /*12c0*/  UIMAD.WIDE UR12, UR17, 0x66666667, URZ ;  /* 0x66666667110c78a5 */ /* 0x000fc4000f8e023f */
[----:B------:R-:W-:Y:S01]  /*12d0*/  ULEA.HI.SX32 UR15, UR14, UR15, 0x19 ;  /* 0x0000000f0e0f7291 */ /* 0x000fe2000f8fca3f */
[----:B--2---:R0:W-:Y:S01]  /*12e0*/  @P6 STG.E desc[UR22][R8.64], R13 ;  /* 0x0000000d08006986 */ /* 0x0041e2000c101916 */
[----:B------:R-:W-:Y:S01]  /*12f0*/  ISETP.LT.AND P6, PT, R10, 0x500, !P0 ;  /* 0x000005000a00780c */ /* 0x000fe200047c1270 */
[----:B------:R-:W-:Y:S02]  /*1300*/  USHF.R.U32.HI UR12, URZ, 0x1f, UR13 ;  /* 0x0000001f3f0c7899 */ /* 0x000fe4000801160d */
[----:B------:R-:W2:Y:S01]  /*1310*/  LDS R13, [R4+0x1414] ;  /* 0x00141400040d7984 */ /* 0x000ea20000000800 */
[----:B------:R-:W-:Y:S01]  /*1320*/  MOV R10, UR9 ;  /* 0x00000009000a7c02 */ /* 0x000fe20008000f00 */
[----:B------:R-:W-:Y:S02]  /*1330*/  UIMAD UR9, UR15, -0x140, UR9 ;  /* 0xfffffec00f0978a4 */ /* 0x000fe4000f8e0209 */
[----:B------:R-:W-:Y:S01]  /*1340*/  UIADD3 UR20, UR4, 0x7, URZ ;  /* 0x0000000704147890 */ /* 0x000fe2000fffe03f */
[----:B------:R-:W-:Y:S01]  /*1350*/  LDS R31, [R4+0x3838] ;  /* 0x00383800041f7984 */ /* 0x000fe20000000800 */
[----:B0-----:R-:W-:-:S02]  /*1360*/  IMAD R9, R12, 0x1e8020, R5 ;  /* 0x001e80200c097824 */ /* 0x001fc400078e0205 */
[----:B------:R-:W-:Y:S01]  /*1370*/  IMAD R5, R7, 0x3c1, R0 ;  /* 0x000003c107057824 */ /* 0x000fe200078e0200 */
[----:B------:R-:W-:-:S03]  /*1380*/  ULEA.HI.SX32 UR12, UR13, UR12, 0x19 ;  /* 0x0000000c0d0c7291 */ /* 0x000fc6000f8fca3f */
[----:B------:R-:W-:Y:S01]  /*1390*/  IMAD R5, R6, 0x1e8020, R5 ;  /* 0x001e802006057824 */ /* 0x000fe200078e0205 */
[----:B------:R-:W-:Y:S02]  /*13a0*/  UIMAD.WIDE UR10, UR16, 0x66666667, URZ ;  /* 0x66666667100a78a5 */ /* 0x000fe4000f8e023f */
[----:B------:R-:W-:Y:S01]  /*13b0*/  UIMAD UR10, UR12, -0x140, UR17 ;  /* 0xfffffec00c0a78a4 */ /* 0x000fe2000f8e0211 */
[--C-:B------:R-:W-:Y:S01]  /*13c0*/  IMAD.WIDE R6, R5, 0x4, R2.reuse ;  /* 0x0000000405067825 */ /* 0x100fe200078e0202 */
[----:B------:R-:W-:Y:S01]  /*13d0*/  MOV R5, UR9 ;  /* 0x0000000900057c02 */ /* 0x000fe20008000f00 */
[----:B------:R-:W-:Y:S01]  /*13e0*/  USHF.R.U32.HI UR9, URZ, 0x1f, UR11 ;  /* 0x0000001f3f097899 */ /* 0x000fe2000801160b */
[----:B------:R-:W-:Y:S01]  /*13f0*/  MOV R12, UR15 ;  /* 0x0000000f000c7c02 */ /* 0x000fe20008000f00 */
[----:B------:R-:W-:Y:S01]  /*1400*/  IMAD.WIDE R8, R9, 0x4, R2 ;  /* 0x0000000409087825 */ /* 0x000fe200078e0202 */
[----:B---3--:R0:W-:Y:S01]  /*1410*/  @P6 STG.E desc[UR22][R6.64], R15 ;  /* 0x0000000f06006986 */ /* 0x0081e2000c101916 */
[----:B------:R-:W-:Y:S01]  /*1420*/  ULEA.HI.SX32 UR14, UR11, UR9, 0x19 ;  /* 0x000000090b0e7291 */ /* 0x000fe2000f8fca3f */
[----:B------:R-:W-:Y:S01]  /*1430*/  ISETP.LT.AND P6, PT, R10, 0x500, !P0 ;  /* 0x000005000a00780c */ /* 0x000fe200047c1270 */
[----:B------:R-:W-:Y:S01]  /*1440*/  IMAD R5, R5, 0x3c1, R0 ;  /* 0x000003c105057824 */ /* 0x000fe200078e0200 */
[----:B----4-:R3:W-:Y:S01]  /*1450*/  @P5 STG.E desc[UR22][R8.64], R17 ;  /* 0x0000001108005986 */ /* 0x0107e2000c101916 */
[----:B------:R-:W-:Y:S01]  /*1460*/  UIMAD UR13, UR14, -0x140, UR16 ;  /* 0xfffffec00e0d78a4 */ /* 0x000fe2000f8e0210 */
[----:B------:R-:W-:Y:S01]  /*1470*/  IMAD.U32 R10, RZ, RZ, UR17 ;  /* 0x00000011ff0a7e24 */ /* 0x000fe2000f8e00ff */
[----:B0-----:R-:W-:Y:S01]  /*1480*/  MOV R15, UR10 ;  /* 0x0000000a000f7c02 */ /* 0x001fe20008000f00 */
[----:B------:R-:W-:-:S02]  /*1490*/  IMAD R7, R12, 0x1e8020, R5 ;  /* 0x001e80200c077824 */ /* 0x000fc400078e0205 */
[----:B---3--:R-:W-:Y:S02]  /*14a0*/  IMAD.U32 R8, RZ, RZ, UR12 ;  /* 0x0000000cff087e24 */ /* 0x008fe4000f8e00ff */
[----:B------:R-:W-:Y:S01]  /*14b0*/  IMAD R5, R15, 0x3c1, R0 ;  /* 0x000003c10f057824 */ /* 0x000fe200078e0200 */
[----:B------:R-:W-:Y:S01]  /*14c0*/  UIMAD.WIDE UR10, UR8, 0x66666667, URZ ;  /* 0x66666667080a78a5 */ /* 0x000fe2000f8e023f */
[----:B------:R-:W-:Y:S01]  /*14d0*/  IMAD.WIDE R6, R7, 0x4, R2 ;  /* 0x0000000407067825 */ /* 0x000fe200078e0202 */
[----:B------:R-:W-:-:S03]  /*14e0*/  ISETP.LT.AND P5, PT, R10, 0x500, !P0 ;  /* 0x000005000a00780c */ /* 0x000fc600047a1270 */
[----:B------:R-:W-:Y:S01]  /*14f0*/  IMAD R9, R8, 0x1e8020, R5 ;  /* 0x001e802008097824 */ /* 0x000fe200078e0205 */
[----:B------:R-:W-:Y:S01]  /*1500*/  MOV R5, UR13 ;  /* 0x0000000d00057c02 */ /* 0x000fe20008000f00 */
[----:B------:R-:W-:Y:S01]  /*1510*/  UIMAD.WIDE UR12, UR7, 0x66666667, URZ ;  /* 0x66666667070c78a5 */ /* 0x000fe2000f8e023f */
[----:B------:R-:W-:Y:S01]  /*1520*/  MOV R10, UR16 ;  /* 0x00000010000a7c02 */ /* 0x000fe20008000f00 */
[----:B------:R-:W-:Y:S01]  /*1530*/  USHF.R.U32.HI UR10, URZ, 0x1f, UR11 ;  /* 0x0000001f3f0a7899 */ /* 0x000fe2000801160b */
[----:B-1----:R0:W-:Y:S01]  /*1540*/  @P6 STG.E desc[UR22][R6.64], R11 ;  /* 0x0000000b06006986 */ /* 0x0021e2000c101916 */
[----:B------:R-:W-:Y:S01]  /*1550*/  IMAD.U32 R12, RZ, RZ, UR14 ;  /* 0x0000000eff0c7e24 */ /* 0x000fe2000f8e00ff */
[----:B------:R-:W-:Y:S01]  /*1560*/  ISETP.LT.AND P6, PT, R10, 0x500, !P0 ;  /* 0x000005000a00780c */ /* 0x000fe200047c1270 */
[----:B------:R-:W-:Y:S01]  /*1570*/  IMAD R5, R5, 0x3c1, R0 ;  /* 0x000003c105057824 */ /* 0x000fe200078e0200 */
[----:B------:R-:W-:Y:S02]  /*1580*/  UIMAD.WIDE UR14, UR6, 0x66666667, URZ ;  /* 0x66666667060e78a5 */ /* 0x000fe4000f8e023f */
[----:B------:R-:W-:-:S02]  /*1590*/  USHF.R.U32.HI UR12, URZ, 0x1f, UR13 ;  /* 0x0000001f3f0c7899 */ /* 0x000fc4000801160d */
[----:B------:R-:W-:Y:S01]  /*15a0*/  ULEA.HI.SX32 UR10, UR11, UR10, 0x19 ;  /* 0x0000000a0b0a7291 */ /* 0x000fe2000f8fca3f */
[----:B------:R-:W-:Y:S01]  /*15b0*/  IMAD R5, R12, 0x1e8020, R5 ;  /* 0x001e80200c057824 */ /* 0x000fe200078e0205 */
[----:B------:R-:W-:Y:S01]  /*15c0*/  UIMAD.WIDE UR16, UR5, 0x66666667, URZ ;  /* 0x66666667051078a5 */ /* 0x000fe2000f8e023f */
[--C-:B------:R-:W-:Y:S01]  /*15d0*/  IMAD.WIDE R8, R9, 0x4, R2.reuse ;  /* 0x0000000409087825 */ /* 0x100fe200078e0202 */
[----:B------:R-:W-:Y:S02]  /*15e0*/  USHF.R.U32.HI UR11, URZ, 0x1f, UR15 ;  /* 0x0000001f3f0b7899 */ /* 0x000fe4000801160f */
[----:B------:R-:W-:Y:S02]  /*15f0*/  UIMAD UR14, UR10, -0x140, UR8 ;  /* 0xfffffec00a0e78a4 */ /* 0x000fe4000f8e0208 */
[----:B------:R-:W-:Y:S01]  /*1600*/  ULEA.HI.SX32 UR12, UR13, UR12, 0x19 ;  /* 0x0000000c0d0c7291 */ /* 0x000fe2000f8fca3f */
[----:B0-----:R-:W-:Y:S01]  /*1610*/  IMAD.WIDE R6, R5, 0x4, R2 ;  /* 0x0000000405067825 */ /* 0x001fe200078e0202 */
[----:B------:R-:W-:-:S02]  /*1620*/  USHF.R.U32.HI UR8, URZ, 0x1f, UR17 ;  /* 0x0000001f3f087899 */ /* 0x000fc40008011611 */
[----:B------:R-:W-:Y:S01]  /*1630*/  ULEA.HI.SX32 UR11, UR15, UR11, 0x19 ;  /* 0x0000000b0f0b7291 */ /* 0x000fe2000f8fca3f */
[----:B--2---:R0:W-:Y:S01]  /*1640*/  @P5 STG.E desc[UR22][R8.64], R13 ;  /* 0x0000000d08005986 */ /* 0x0041e2000c101916 */
[----:B------:R-:W-:Y:S01]  /*1650*/  UIMAD UR7, UR12, -0x140, UR7 ;  /* 0xfffffec00c0778a4 */ /* 0x000fe2000f8e0207 */
[----:B------:R-:W-:Y:S01]  /*1660*/  MOV R5, UR20 ;  /* 0x0000001400057c02 */ /* 0x000fe20008000f00 */
[----:B------:R-:W-:Y:S01]  /*1670*/  UIADD3 UR9, UR4, 0xa, URZ ;  /* 0x0000000a04097890 */ /* 0x000fe2000fffe03f */
[----:B------:R1:W-:Y:S01]  /*1680*/  @P6 STG.E desc[UR22][R6.64], R19 ;  /* 0x0000001306006986 */ /* 0x0003e2000c101916 */
[----:B------:R-:W-:Y:S02]  /*1690*/  ULEA.HI.SX32 UR8, UR17, UR8, 0x19 ;  /* 0x0000000811087291 */ /* 0x000fe4000f8fca3f */
[----:B------:R-:W-:Y:S01]  /*16a0*/  UIMAD UR6, UR11, -0x140, UR6 ;  /* 0xfffffec00b0678a4 */ /* 0x000fe2000f8e0206 */
[----:B------:R-:W-:Y:S01]  /*16b0*/  ISETP.LT.AND P6, PT, R5, 0x500, !P0 ;  /* 0x000005000500780c */ /* 0x000fe200047c1270 */
[----:B------:R-:W-:Y:S01]  /*16c0*/  UIMAD.WIDE UR18, UR9, 0x66666667, URZ ;  /* 0x66666667091278a5 */ /* 0x000fe2000f8e023f */
[----:B------:R-:W2:Y:S01]  /*16d0*/  LDS R19, [R4+0x1c1c] ;  /* 0x001c1c0004137984 */ /* 0x000ea20000000800 */
[----:B0-----:R-:W-:Y:S01]  /*16e0*/  IMAD.U32 R9, RZ, RZ, UR14 ;  /* 0x0000000eff097e24 */ /* 0x001fe2000f8e00ff */
[----:B------:R-:W-:Y:S01]  /*16f0*/  UIMAD UR5, UR8, -0x140, UR5 ;  /* 0xfffffec0080578a4 */ /* 0x000fe2000f8e0205 */
[----:B-1----:R-:W-:-:S02]  /*1700*/  MOV R6, UR10 ;  /* 0x0000000a00067c02 */ /* 0x002fc40008000f00 */
[--C-:B------:R-:W-:Y:S01]  /*1710*/  IMAD R5, R9, 0x3c1, R0.reuse ;  /* 0x000003c109057824 */ /* 0x100fe200078e0200 */
[----:B------:R-:W-:Y:S01]  /*1720*/  MOV R7, UR7 ;  /* 0x0000000700077c02 */ /* 0x000fe20008000f00 */
[----:B------:R-:W-:Y:S01]  /*1730*/  USHF.R.U32.HI UR13, URZ, 0x1f, UR19 ;  /* 0x0000001f3f0d7899 */ /* 0x000fe20008011613 */
[----:B------:R-:W-:Y:S01]  /*1740*/  MOV R9, UR6 ;  /* 0x0000000600097c02 */ /* 0x000fe20008000f00 */
[----:B------:R-:W-:Y:S01]  /*1750*/  IMAD R5, R6, 0x1e8020, R5 ;  /* 0x001e802006057824 */ /* 0x000fe200078e0205 */
[----:B------:R-:W-:Y:S01]  /*1760*/  UIMAD.WIDE UR6, UR20, 0x66666667, URZ ;  /* 0x66666667140678a5 */ /* 0x000fe2000f8e023f */
[----:B------:R-:W-:Y:S02]  /*1770*/  IMAD.U32 R6, RZ, RZ, UR12 ;  /* 0x0000000cff067e24 */ /* 0x000fe4000f8e00ff */
[--C-:B------:R-:W-:Y:S01]  /*1780*/  IMAD R7, R7, 0x3c1, R0.reuse ;  /* 0x000003c107077824 */ /* 0x100fe200078e0200 */
[----:B------:R-:W-:Y:S01]  /*1790*/  ULEA.HI.SX32 UR13, UR19, UR13, 0x19 ;  /* 0x0000000d130d7291 */ /* 0x000fe2000f8fca3f */
[----:B------:R-:W-:Y:S01]  /*17a0*/  IMAD.U32 R11, RZ, RZ, UR5 ;  /* 0x00000005ff0b7e24 */ /* 0x000fe2000f8e00ff */
[----:B------:R-:W-:Y:S01]  /*17b0*/  USHF.R.U32.HI UR5, URZ, 0x1f, UR7 ;  /* 0x0000001f3f057899 */ /* 0x000fe20008011607 */
[----:B------:R-:W-:Y:S01]  /*17c0*/  IMAD R7, R6, 0x1e8020, R7 ;  /* 0x001e802006077824 */ /* 0x000fe200078e0207 */
[----:B------:R-:W-:Y:S01]  /*17d0*/  MOV R10, UR9 ;  /* 0x00000009000a7c02 */ /* 0x000fe20008000f00 */
[----:B------:R-:W-:Y:S01]  /*17e0*/  UIMAD UR9, UR13, -0x140, UR9 ;  /* 0xfffffec00d0978a4 */ /* 0x000fe2000f8e0209 */
[----:B------:R-:W-:Y:S01]  /*17f0*/  MOV R6, UR11 ;  /* 0x0000000b00067c02 */ /* 0x000fe20008000f00 */
[--C-:B------:R-:W-:Y:S01]  /*1800*/  IMAD R9, R9, 0x3c1, R0.reuse ;  /* 0x000003c109097824 */ /* 0x100fe200078e0200 */
[----:B------:R-:W-:Y:S01]  /*1810*/  ULEA.HI.SX32 UR5, UR7, UR5, 0x19 ;  /* 0x0000000507057291 */ /* 0x000fe2000f8fca3f */
[----:B------:R-:W-:-:S02]  /*1820*/  IMAD R11, R11, 0x3c1, R0 ;  /* 0x000003c10b0b7824 */ /* 0x000fc400078e0200 */
[----:B------:R-:W-:Y:S01]  /*1830*/  IMAD R9, R6, 0x1e8020, R9 ;  /* 0x001e802006097824 */ /* 0x000fe200078e0209 */
[----:B------:R-:W-:Y:S01]  /*1840*/  MOV R6, UR8 ;  /* 0x0000000800067c02 */ /* 0x000fe20008000f00 */
[----:B------:R-:W-:Y:S01]  /*1850*/  UIMAD UR20, UR5, -0x140, UR20 ;  /* 0xfffffec0051478a4 */ /* 0x000fe2000f8e0214 */
[----:B------:R-:W-:-:S03]  /*1860*/  MOV R13, UR9 ;  /* 0x00000009000d7c02 */ /* 0x000fc60008000f00 */
[----:B------:R-:W-:Y:S02]  /*1870*/  IMAD R11, R6, 0x1e8020, R11 ;  /* 0x001e8020060b7824 */ /* 0x000fe400078e020b */
[----:B------:R-:W-:Y:S01]  /*1880*/  IMAD.U32 R6, RZ, RZ, UR13 ;  /* 0x0000000dff067e24 */ /* 0x000fe2000f8e00ff */
[----:B------:R-:W-:Y:S01]  /*1890*/  MOV R15, UR20 ;  /* 0x00000014000f7c02 */ /* 0x000fe20008000f00 */
[----:B------:R-:W-:Y:S01]  /*18a0*/  IMAD R13, R13, 0x3c1, R0 ;  /* 0x000003c10d0d7824 */ /* 0x000fe200078e0200 */
[----:B------:R-:W-:-:S03]  /*18b0*/  MOV R17, UR5 ;  /* 0x0000000500117c02 */ /* 0x000fc60008000f00 */
[----:B------:R-:W-:Y:S02]  /*18c0*/  IMAD R13, R6, 0x1e8020, R13 ;  /* 0x001e8020060d7824 */ /* 0x000fe400078e020d */
[----:B------:R-:W-:Y:S01]  /*18d0*/  IMAD R6, R15, 0x3c1, R0 ;  /* 0x000003c10f067824 */ /* 0x000fe200078e0200 */
[----:B------:R-:W-:-:S03]  /*18e0*/  UIADD3 UR5, UR4, 0x8, URZ ;  /* 0x0000000804057890 */ /* 0x000fc6000fffe03f */
[----:B------:R-:W-:Y:S01]  /*18f0*/  IMAD R15, R17, 0x1e8020, R6 ;  /* 0x001e8020110f7824 */ /* 0x000fe200078e0206 */
[----:B------:R-:W-:-:S03]  /*1900*/  UIMAD.WIDE UR6, UR5, 0x66666667, URZ ;  /* 0x66666667050678a5 */ /* 0x000fc6000f8e023f */
[----:B------:R-:W-:Y:S01]  /*1910*/  IMAD.WIDE R14, R15, 0x4, R2 ;  /* 0x000000040f0e7825 */ /* 0x000fe200078e0202 */
[----:B------:R-:W-:-:S04]  /*1920*/  USHF.R.U32.HI UR6, URZ, 0x1f, UR7 ;  /* 0x0000001f3f067899 */ /* 0x000fc80008011607 */
[----:B--2---:R0:W-:Y:S04]  /*1930*/  @P6 STG.E desc[UR22][R14.64], R19 ;  /* 0x000000130e006986 */ /* 0x0041e8000c101916 */
[----:B------:R-:W1:Y:S01]  /*1940*/  LDS R19, [R4+0x2020] ;  /* 0x0020200004137984 */ /* 0x000e620000000800 */
[----:B------:R-:W-:Y:S01]  /*1950*/  ULEA.HI.SX32 UR6, UR7, UR6, 0x19 ;  /* 0x0000000607067291 */ /* 0x000fe2000f8fca3f */
[----:B------:R-:W-:-:S03]  /*1960*/  MOV R6, UR5 ;  /* 0x0000000500067c02 */ /* 0x000fc60008000f00 */
[----:B------:R-:W-:Y:S02]  /*1970*/  UIMAD UR5, UR6, -0x140, UR5 ;  /* 0xfffffec0060578a4 */ /* 0x000fe4000f8e0205 */
[----:B------:R-:W-:-:S04]  /*1980*/  MOV R21, UR6 ;  /* 0x0000000600157c02 */ /* 0x000fc80008000f00 */
[----:B------:R-:W-:Y:S01]  /*1990*/  IMAD.U32 R17, RZ, RZ, UR5 ;  /* 0x00000005ff117e24 */ /* 0x000fe2000f8e00ff */
[----:B------:R-:W-:-:S04]  /*19a0*/  UIADD3 UR5, UR4, 0x9, URZ ;  /* 0x0000000904057890 */ /* 0x000fc8000fffe03f */
[----:B------:R-:W-:Y:S01]  /*19b0*/  UIMAD.WIDE UR6, UR5, 0x66666667, URZ ;  /* 0x66666667050678a5 */ /* 0x000fe2000f8e023f */
[----:B------:R-:W-:Y:S01]  /*19c0*/  ISETP.LT.AND P6, PT, R6, 0x500, !P0 ;  /* 0x000005000600780c */ /* 0x000fe200047c1270 */
[----:B------:R-:W-:Y:S02]  /*19d0*/  IMAD R6, R17, 0x3c1, R0 ;  /* 0x000003c111067824 */ /* 0x000fe400078e0200 */
[----:B------:R-:W-:Y:S02]  /*19e0*/  USHF.R.U32.HI UR6, URZ, 0x1f, UR7 ;  /* 0x0000001f3f067899 */ /* 0x000fe40008011607 */
[----:B------:R-:W-:Y:S02]  /*19f0*/  IMAD R17, R21, 0x1e8020, R6 ;  /* 0x001e802015117824 */ /* 0x000fe400078e0206 */
[----:B------:R-:W-:Y:S01]  /*1a00*/  ULEA.HI.SX32 UR6, UR7, UR6, 0x19 ;  /* 0x0000000607067291 */ /* 0x000fe2000f8fca3f */
[----:B------:R-:W-:-:S03]  /*1a10*/  MOV R6, UR5 ;  /* 0x0000000500067c02 */ /* 0x000fc60008000f00 */
[----:B------:R-:W-:Y:S01]  /*1a20*/  UIMAD UR5, UR6, -0x140, UR5 ;  /* 0xfffffec0060578a4 */ /* 0x000fe2000f8e0205 */
[----:B0-----:R-:W-:-:S05]  /*1a30*/  IMAD.WIDE R14, R17, 0x4, R2 ;  /* 0x00000004110e7825 */ /* 0x001fca00078e0202 */
[----:B------:R-:W-:Y:S01]  /*1a40*/  MOV R17, UR5 ;  /* 0x0000000500117c02 */ /* 0x000fe20008000f00 */
[----:B------:R-:W-:Y:S01]  /*1a50*/  IMAD.U32 R21, RZ, RZ, UR6 ;  /* 0x00000006ff157e24 */ /* 0x000fe2000f8e00ff */
[----:B-1----:R0:W-:Y:S01]  /*1a60*/  @P6 STG.E desc[UR22][R14.64], R19 ;  /* 0x000000130e006986 */ /* 0x0021e2000c101916 */
[----:B------:R-:W-:Y:S02]  /*1a70*/  ISETP.LT.AND P6, PT, R6, 0x500, !P0 ;  /* 0x000005000600780c */ /* 0x000fe400047c1270 */
[----:B------:R-:W-:-:S04]  /*1a80*/  IMAD R6, R17, 0x3c1, R0 ;  /* 0x000003c111067824 */ /* 0x000fc800078e0200 */
[----:B------:R-:W-:Y:S02]  /*1a90*/  IMAD R17, R21, 0x1e8020, R6 ;  /* 0x001e802015117824 */ /* 0x000fe400078e0206 */
[----:B------:R-:W1:Y:S01]  /*1aa0*/  LDS R21, [R4+0x2424] ;  /* 0x0024240004157984 */ /* 0x000e620000000800 */
[----:B------:R-:W-:-:S04]  /*1ab0*/  UIADD3 UR6, UR4, 0xf, URZ ;  /* 0x0000000f04067890 */ /* 0x000fc8000fffe03f */
[----:B------:R-:W-:-:S04]  /*1ac0*/  UIMAD.WIDE UR4, UR6, 0x66666667, URZ ;  /* 0x66666667060478a5 */ /* 0x000fc8000f8e023f */
[----:B------:R-:W-:Y:S01]  /*1ad0*/  USHF.R.U32.HI UR4, URZ, 0x1f, UR5 ;  /* 0x0000001f3f047899 */ /* 0x000fe20008011605 */
[----:B------:R-:W-:-:S03]  /*1ae0*/  MOV R6, UR6 ;  /* 0x0000000600067c02 */ /* 0x000fc60008000f00 */
[----:B------:R-:W-:-:S04]  /*1af0*/  ULEA.HI.SX32 UR4, UR5, UR4, 0x19 ;  /* 0x0000000405047291 */ /* 0x000fc8000f8fca3f */
[----:B------:R-:W-:Y:S01]  /*1b00*/  UIMAD UR6, UR4, -0x140, UR6 ;  /* 0xfffffec0040678a4 */ /* 0x000fe2000f8e0206 */
[----:B------:R-:W-:-:S05]  /*1b10*/  ISETP.LT.AND P5, PT, R10, 0x500, !P0 ;  /* 0x000005000a00780c */ /* 0x000fca00047a1270 */
[----:B0-----:R-:W-:Y:S02]  /*1b20*/  MOV R15, UR6 ;  /* 0x00000006000f7c02 */ /* 0x001fe40008000f00 */
[----:B------:R-:W-:Y:S01]  /*1b30*/  ISETP.LT.AND P0, PT, R6, 0x500, !P0 ;  /* 0x000005000600780c */ /* 0x000fe20004701270 */
[----:B------:R-:W-:-:S04]  /*1b40*/  IMAD.WIDE R12, R13, 0x4, R2 ;  /* 0x000000040d0c7825 */ /* 0x000fc800078e0202 */
[----:B------:R-:W-:Y:S02]  /*1b50*/  IMAD R0, R15, 0x3c1, R0 ;  /* 0x000003c10f007824 */ /* 0x000fe400078e0200 */
[----:B------:R-:W-:-:S04]  /*1b60*/  IMAD.WIDE R14, R17, 0x4, R2 ;  /* 0x00000004110e7825 */ /* 0x000fc800078e0202 */
[----:B------:R-:W-:-:S04]  /*1b70*/  IMAD.WIDE R10, R11, 0x4, R2 ;  /* 0x000000040b0a7825 */ /* 0x000fc800078e0202 */
[--C-:B------:R-:W-:Y:S01]  /*1b80*/  IMAD.WIDE R8, R9, 0x4, R2.reuse ;  /* 0x0000000409087825 */ /* 0x100fe200078e0202 */
[----:B-1----:R0:W-:Y:S03]  /*1b90*/  @P6 STG.E desc[UR22][R14.64], R21 ;  /* 0x000000150e006986 */ /* 0x0021e6000c101916 */
[--C-:B------:R-:W-:Y:S01]  /*1ba0*/  IMAD.WIDE R6, R7, 0x4, R2.reuse ;  /* 0x0000000407067825 */ /* 0x100fe200078e0202 */
[----:B------:R0:W-:Y:S03]  /*1bb0*/  @P5 STG.E desc[UR22][R12.64], R23 ;  /* 0x000000170c005986 */ /* 0x0001e6000c101916 */
[----:B------:R-:W-:Y:S01]  /*1bc0*/  IMAD.WIDE R16, R5, 0x4, R2 ;  /* 0x0000000405107825 */ /* 0x000fe200078e0202 */
[----:B------:R0:W-:Y:S01]  /*1bd0*/  @P4 STG.E desc[UR22][R10.64], R25 ;  /* 0x000000190a004986 */ /* 0x0001e2000c101916 */
[----:B------:R-:W-:-:S03]  /*1be0*/  MOV R19, UR4 ;  /* 0x0000000400137c02 */ /* 0x000fc60008000f00 */
[----:B------:R0:W-:Y:S04]  /*1bf0*/  @P3 STG.E desc[UR22][R8.64], R27 ;  /* 0x0000001b08003986 */ /* 0x0001e8000c101916 */
[----:B------:R0:W-:Y:S01]  /*1c00*/  @P2 STG.E desc[UR22][R6.64], R29 ;  /* 0x0000001d06002986 */ /* 0x0001e2000c101916 */
[----:B------:R-:W-:-:S03]  /*1c10*/  IMAD R19, R19, 0x1e8020, R0 ;  /* 0x001e802013137824 */ /* 0x000fc600078e0200 */
[----:B------:R0:W-:Y:S02]  /*1c20*/  @P1 STG.E desc[UR22][R16.64], R31 ;  /* 0x0000001f10001986 */ /* 0x0001e4000c101916 */
[----:B0-----:R-:W-:Y:S05]  /*1c30*/  @!P0 EXIT ;  /* 0x000000000000894d */ /* 0x001fea0003800000 */
[----:B------:R-:W0:Y:S01]  /*1c40*/  LDS R5, [R4+0x3c3c] ;  /* 0x003c3c0004057984 */ /* 0x000e220000000800 */
[----:B------:R-:W-:-:S05]  /*1c50*/  IMAD.WIDE R2, R19, 0x4, R2 ;  /* 0x0000000413027825 */ /* 0x000fca00078e0202 */
[----:B0-----:R-:W-:Y:S01]  /*1c60*/  STG.E desc[UR22][R2.64], R5 ;  /* 0x0000000502007986 */ /* 0x001fe2000c101916 */
[----:B------:R-:W-:Y:S05]  /*1c70*/  EXIT ;  /* 0x000000000000794d */ /* 0x000fea0003800000 */
.L_x_0:
[----:B------:R-:W-:-:S00]  /*1c80*/  BRA `(.L_x_0) ;  /* 0xfffffffc00fc7947 */ /* 0x000fc0000383ffff */
[----:B------:R-:W-:-:S00]  /*1c90*/  NOP ;  /* 0x0000000000007918 */ /* 0x000fc00000000000 */
        /* <DEDUP_REMOVED lines=14> */
.L_x_1:


//--------------------- .nv.global.init           --------------------------
	.section	.nv.global.init,"aw",@progbits
.nv.global.init:
	.type		_$_str,@object
	.size		_$_str,(_$_str_$_2 - _$_str)
_$_str:
        /*0000*/ 	.byte	0x5f, 0x5f, 0x43, 0x55, 0x44, 0x41, 0x5f, 0x46, 0x54, 0x5a, 0x00
	.type		_$_str_$_2,@object
	.size		_$_str_$_2,(.L_1 - _$_str_$_2)
_$_str_$_2:
        /*000b*/ 	.byte	0x5f, 0x5f, 0x43, 0x55, 0x44, 0x41, 0x5f, 0x50, 0x52, 0x45, 0x43, 0x5f, 0x53, 0x51, 0x52, 0x54
        /*001b*/ 	.byte	0x00
.L_1:


//--------------------- .nv.shared.triton_poi_fused__native_batch_norm_legit_no_training_relu_9 --------------------------
	.section	.nv.shared.triton_poi_fused__native_batch_norm_legit_no_training_relu_9,"aw",@nobits
	.sectionflags	@""
	.align	16
	.zero		1024


//--------------------- .nv.constant0.triton_poi_fused__native_batch_norm_legit_no_training_relu_9 --------------------------
	.section	.nv.constant0.triton_poi_fused__native_batch_norm_legit_no_training_relu_9,"a",@progbits
	.sectionflags	@""
	.align	4
.nv.constant0.triton_poi_fused__native_batch_norm_legit_no_training_relu_9:
	.zero		584
